//
// Generated by NVIDIA NVVM Compiler
//
// Compiler Build ID: CL-36424714
// Cuda compilation tools, release 13.0, V13.0.88
// Based on NVVM 20.0.0
//

.version 9.0
.target sm_100
.address_size 64

	// .globl	_Z11integrationPiPd
// _ZZ11integrationPiPdE5s_sum has been demoted
// _ZZ9sumReducePiPdE5s_sum has been demoted

.visible .entry _Z11integrationPiPd(
	.param .u64 .ptr .align 1 _Z11integrationPiPd_param_0,
	.param .u64 .ptr .align 1 _Z11integrationPiPd_param_1
)
{
	.reg .pred 	%p<6>;
	.reg .b32 	%r<19>;
	.reg .b64 	%rd<7>;
	.reg .b64 	%fd<21>;
	// demoted variable
	.shared .align 8 .b8 _ZZ11integrationPiPdE5s_sum[2048];
	ld.param.u64 	%rd2, [_Z11integrationPiPd_param_0];
	ld.param.u64 	%rd1, [_Z11integrationPiPd_param_1];
	cvta.to.global.u64 	%rd3, %rd2;
	mov.u32 	%r1, %tid.x;
	mov.u32 	%r12, %ctaid.x;
	mov.u32 	%r18, %ntid.x;
	mad.lo.s32 	%r3, %r12, %r18, %r1;
	ld.global.u32 	%r4, [%rd3];
	cvt.rn.f64.s32 	%fd6, %r4;
	rcp.rn.f64 	%fd1, %fd6;
	setp.ge.s32 	%p1, %r3, %r4;
	mov.f64 	%fd20, 0d0000000000000000;
	@%p1 bra 	$L__BB0_3;
	add.s32 	%r17, %r3, 1;
	shl.b32 	%r6, %r18, 6;
	mov.f64 	%fd20, 0d0000000000000000;
$L__BB0_2:
	cvt.rn.f64.s32 	%fd8, %r17;
	add.f64 	%fd9, %fd8, 0dBFE0000000000000;
	mul.f64 	%fd10, %fd1, %fd9;
	fma.rn.f64 	%fd11, %fd10, %fd10, 0d3FF0000000000000;
	mov.f64 	%fd12, 0d4010000000000000;
	div.rn.f64 	%fd13, %fd12, %fd11;
	add.f64 	%fd20, %fd20, %fd13;
	add.s32 	%r17, %r17, %r6;
	setp.le.s32 	%p2, %r17, %r4;
	@%p2 bra 	$L__BB0_2;
$L__BB0_3:
	mul.f64 	%fd14, %fd1, %fd20;
	shl.b32 	%r13, %r1, 3;
	mov.u32 	%r14, _ZZ11integrationPiPdE5s_sum;
	add.s32 	%r9, %r14, %r13;
	st.shared.f64 	[%r9], %fd14;
	bar.sync 	0;
	setp.lt.u32 	%p3, %r18, 2;
	@%p3 bra 	$L__BB0_7;
$L__BB0_4:
	shr.u32 	%r11, %r18, 1;
	setp.ge.u32 	%p4, %r1, %r11;
	@%p4 bra 	$L__BB0_6;
	shl.b32 	%r15, %r11, 3;
	add.s32 	%r16, %r9, %r15;
	ld.shared.f64 	%fd15, [%r16];
	ld.shared.f64 	%fd16, [%r9];
	add.f64 	%fd17, %fd15, %fd16;
	st.shared.f64 	[%r9], %fd17;
$L__BB0_6:
	bar.sync 	0;
	setp.gt.u32 	%p5, %r18, 3;
	mov.u32 	%r18, %r11;
	@%p5 bra 	$L__BB0_4;
$L__BB0_7:
	cvta.to.global.u64 	%rd4, %rd1;
	ld.shared.f64 	%fd18, [%r9];
	mul.wide.s32 	%rd5, %r3, 8;
	add.s64 	%rd6, %rd4, %rd5;
	st.global.f64 	[%rd6], %fd18;
	ret;

}
.entry _Z9sumReducePiPd(
	.param .u64 .ptr .align 1 _Z9sumReducePiPd_param_0,
	.param .u64 .ptr .align 1 _Z9sumReducePiPd_param_1
)
{
	.reg .pred 	%p<5>;
	.reg .b32 	%r<12>;
	.reg .b64 	%rd<8>;
	.reg .b64 	%fd<11>;
	// demoted variable
	.shared .align 8 .b8 _ZZ9sumReducePiPdE5s_sum[2048];
	ld.param.u64 	%rd2, [_Z9sumReducePiPd_param_1];
	cvta.to.global.u64 	%rd1, %rd2;
	mov.u32 	%r1, %tid.x;
	setp.gt.u32 	%p1, %r1, 63;
	shl.b32 	%r6, %r1, 3;
	mov.u32 	%r7, _ZZ9sumReducePiPdE5s_sum;
	add.s32 	%r2, %r7, %r6;
	@%p1 bra 	$L__BB1_2;
	shl.b32 	%r8, %r1, 8;
	mul.wide.u32 	%rd4, %r8, 8;
	add.s64 	%rd5, %rd1, %rd4;
	ld.global.f64 	%fd10, [%rd5];
	st.shared.f64 	[%r2], %fd10;
	bra.uni 	$L__BB1_3;
$L__BB1_2:
	mov.b64 	%rd3, 0;
	st.shared.u64 	[%r2], %rd3;
	mov.f64 	%fd10, 0d0000000000000000;
$L__BB1_3:
	mov.u32 	%r11, %ntid.x;
	setp.lt.u32 	%p2, %r11, 2;
	@%p2 bra 	$L__BB1_8;
$L__BB1_4:
	shr.u32 	%r5, %r11, 1;
	setp.ge.u32 	%p3, %r1, %r5;
	@%p3 bra 	$L__BB1_6;
	shl.b32 	%r9, %r5, 3;
	add.s32 	%r10, %r2, %r9;
	ld.shared.f64 	%fd6, [%r10];
	ld.shared.f64 	%fd7, [%r2];
	add.f64 	%fd8, %fd6, %fd7;
	st.shared.f64 	[%r2], %fd8;
$L__BB1_6:
	bar.sync 	0;
	setp.gt.u32 	%p4, %r11, 3;
	mov.u32 	%r11, %r5;
	@%p4 bra 	$L__BB1_4;
	ld.shared.f64 	%fd10, [%r2];
$L__BB1_8:
	mul.wide.u32 	%rd6, %r1, 8;
	add.s64 	%rd7, %rd1, %rd6;
	st.global.f64 	[%rd7], %fd10;
	ret;

}


// ===== COMPILED SASS (sm_100) =====

	.target	sm_100

	.elftype	@"ET_EXEC"


//--------------------- .note.nv.tkinfo           --------------------------
	.section	.note.nv.tkinfo,"",@"SHT_NOTE"
	.sectionflags	@"SHF_NOTE_NV_TKINFO"
	.tkinfo
        /*0018*/ 	.word	0x00000002
        /*0030*/ 	.string	""
        /*0030*/ 	.string	"ptxas"
        /*0030*/ 	.string	"Cuda compilation tools, release 13.0, V13.0.88"
        /*0030*/ 	.string	"Build cuda_13.0.r13.0/compiler.36424714_0"
        /*0030*/ 	.string	"-arch sm_100 -m 64 "



//--------------------- .note.nv.cuinfo           --------------------------
	.section	.note.nv.cuinfo,"",@"SHT_NOTE"
	.sectionflags	@"SHF_NOTE_NV_CUINFO"
        /*0018*/ 	.short	0x0002
        /*001a*/ 	.short	0x0064
        /*001c*/ 	.short	0x0082
	.zero		2


//--------------------- .nv.info                  --------------------------
	.section	.nv.info,"",@"SHT_CUDA_INFO"
	.align	4


	//----- nvinfo : EIATTR_REGCOUNT
	.align		4
        /*0000*/ 	.byte	0x04, 0x2f
        /*0002*/ 	.short	(.L_1 - .L_0)
	.align		4
.L_0:
        /*0004*/ 	.word	index@(_Z11integrationPiPd)
        /*0008*/ 	.word	0x0000001d


	//----- nvinfo : EIATTR_FRAME_SIZE
	.align		4
.L_1:
        /*000c*/ 	.byte	0x04, 0x11
        /*000e*/ 	.short	(.L_3 - .L_2)
	.align		4
.L_2:
        /*0010*/ 	.word	index@($__internal_1_$__cuda_sm20_div_rn_f64_full)
        /*0014*/ 	.word	0x00000000


	//----- nvinfo : EIATTR_FRAME_SIZE
	.align		4
.L_3:
        /*0018*/ 	.byte	0x04, 0x11
        /*001a*/ 	.short	(.L_5 - .L_4)
	.align		4
.L_4:
        /*001c*/ 	.word	index@($__internal_0_$__cuda_sm20_dblrcp_rn_slowpath_v3)
        /*0020*/ 	.word	0x00000000


	//----- nvinfo : EIATTR_FRAME_SIZE
	.align		4
.L_5:
        /*0024*/ 	.byte	0x04, 0x11
        /*0026*/ 	.short	(.L_7 - .L_6)
	.align		4
.L_6:
        /*0028*/ 	.word	index@(_Z11integrationPiPd)
        /*002c*/ 	.word	0x00000000


	//----- nvinfo : EIATTR_REGCOUNT
	.align		4
.L_7:
        /*0030*/ 	.byte	0x04, 0x2f
        /*0032*/ 	.short	(.L_9 - .L_8)
	.align		4
.L_8:
        /*0034*/ 	.word	index@(_Z9sumReducePiPd)
        /*0038*/ 	.word	0x0000000c


	//----- nvinfo : EIATTR_FRAME_SIZE
	.align		4
.L_9:
        /*003c*/ 	.byte	0x04, 0x11
        /*003e*/ 	.short	(.L_11 - .L_10)
	.align		4
.L_10:
        /*0040*/ 	.word	index@(_Z9sumReducePiPd)
        /*0044*/ 	.word	0x00000000


	//----- nvinfo : EIATTR_MIN_STACK_SIZE
	.align		4
.L_11:
        /*0048*/ 	.byte	0x04, 0x12
        /*004a*/ 	.short	(.L_13 - .L_12)
	.align		4
.L_12:
        /*004c*/ 	.word	index@(_Z9sumReducePiPd)
        /*0050*/ 	.word	0x00000000


	//----- nvinfo : EIATTR_MIN_STACK_SIZE
	.align		4
.L_13:
        /*0054*/ 	.byte	0x04, 0x12
        /*0056*/ 	.short	(.L_15 - .L_14)
	.align		4
.L_14:
        /*0058*/ 	.word	index@(_Z11integrationPiPd)
        /*005c*/ 	.word	0x00000000
.L_15:


//--------------------- .nv.compat                --------------------------
	.section	.nv.compat,"",@"SHT_CUDA_COMPAT_INFO"
	.align	4
        /*0000*/ 	.byte	0x02, 0x09, 0x00, 0x00, 0x02, 0x02, 0x01, 0x00, 0x02, 0x05, 0x05, 0x00, 0x03, 0x07, 0x01, 0x01
        /*0010*/ 	.byte	0x02, 0x03, 0x00, 0x00, 0x02, 0x06, 0x01, 0x00, 0x04, 0x0b, 0x08, 0x00, 0x01, 0x00, 0x00, 0x00
        /*0020*/ 	.byte	0x00, 0x00, 0x00, 0x00


//--------------------- .nv.info._Z9sumReducePiPd --------------------------
	.section	.nv.info._Z9sumReducePiPd,"",@"SHT_CUDA_INFO"
	.sectionflags	@""
	.align	4


	//----- nvinfo : EIATTR_CUDA_API_VERSION
	.align		4
        /*0000*/ 	.byte	0x04, 0x37
        /*0002*/ 	.short	(.L_17 - .L_16)
.L_16:
        /*0004*/ 	.word	0x00000082


	//----- nvinfo : EIATTR_KPARAM_INFO
	.align		4
.L_17:
        /*0008*/ 	.byte	0x04, 0x17
        /*000a*/ 	.short	(.L_19 - .L_18)
.L_18:
        /*000c*/ 	.word	0x00000000
        /*0010*/ 	.short	0x0001
        /*0012*/ 	.short	0x0008
        /*0014*/ 	.byte	0x00, 0xf5, 0x21, 0x00


	//----- nvinfo : EIATTR_KPARAM_INFO
	.align		4
.L_19:
        /*0018*/ 	.byte	0x04, 0x17
        /*001a*/ 	.short	(.L_21 - .L_20)
.L_20:
        /*001c*/ 	.word	0x00000000
        /*0020*/ 	.short	0x0000
        /*0022*/ 	.short	0x0000
        /*0024*/ 	.byte	0x00, 0xf5, 0x21, 0x00


	//----- nvinfo : EIATTR_SPARSE_MMA_MASK
	.align		4
.L_21:
        /*0028*/ 	.byte	0x03, 0x50
        /*002a*/ 	.short	0x0000


	//----- nvinfo : EIATTR_MAXREG_COUNT
	.align		4
        /*002c*/ 	.byte	0x03, 0x1b
        /*002e*/ 	.short	0x00ff


	//----- nvinfo : EIATTR_NUM_BARRIERS
	.align		4
        /*0030*/ 	.byte	0x02, 0x4c
        /*0032*/ 	.byte	0x01
	.zero		1


	//----- nvinfo : EIATTR_MERCURY_ISA_VERSION
	.align		4
        /*0034*/ 	.byte	0x03, 0x5f
        /*0036*/ 	.short	0x0101


	//----- nvinfo : EIATTR_VRC_CTA_INIT_COUNT
	.align		4
        /*0038*/ 	.byte	0x02, 0x4a
	.zero		1
	.zero		1


	//----- nvinfo : EIATTR_EXIT_INSTR_OFFSETS
	.align		4
        /*003c*/ 	.byte	0x04, 0x1c
        /*003e*/ 	.short	(.L_23 - .L_22)


	//   ....[0]....
.L_22:
        /*0040*/ 	.word	0x00000220


	//----- nvinfo : EIATTR_CBANK_PARAM_SIZE
	.align		4
.L_23:
        /*0044*/ 	.byte	0x03, 0x19
        /*0046*/ 	.short	0x0010


	//----- nvinfo : EIATTR_PARAM_CBANK
	.align		4
        /*0048*/ 	.byte	0x04, 0x0a
        /*004a*/ 	.short	(.L_25 - .L_24)
	.align		4
.L_24:
        /*004c*/ 	.word	index@(.nv.constant0._Z9sumReducePiPd)
        /*0050*/ 	.short	0x0380
        /*0052*/ 	.short	0x0010


	//----- nvinfo : EIATTR_SW_WAR
	.align		4
.L_25:
        /*0054*/ 	.byte	0x04, 0x36
        /*0056*/ 	.short	(.L_27 - .L_26)
.L_26:
        /*0058*/ 	.word	0x00000008
.L_27:


//--------------------- .nv.info._Z11integrationPiPd --------------------------
	.section	.nv.info._Z11integrationPiPd,"",@"SHT_CUDA_INFO"
	.sectionflags	@""
	.align	4


	//----- nvinfo : EIATTR_CUDA_API_VERSION
	.align		4
        /*0000*/ 	.byte	0x04, 0x37
        /*0002*/ 	.short	(.L_29 - .L_28)
.L_28:
        /*0004*/ 	.word	0x00000082


	//----- nvinfo : EIATTR_KPARAM_INFO
	.align		4
.L_29:
        /*0008*/ 	.byte	0x04, 0x17
        /*000a*/ 	.short	(.L_31 - .L_30)
.L_30:
        /*000c*/ 	.word	0x00000000
        /*0010*/ 	.short	0x0001
        /*0012*/ 	.short	0x0008
        /*0014*/ 	.byte	0x00, 0xf5, 0x21, 0x00


	//----- nvinfo : EIATTR_KPARAM_INFO
	.align		4
.L_31:
        /*0018*/ 	.byte	0x04, 0x17
        /*001a*/ 	.short	(.L_33 - .L_32)
.L_32:
        /*001c*/ 	.word	0x00000000
        /*0020*/ 	.short	0x0000
        /*0022*/ 	.short	0x0000
        /*0024*/ 	.byte	0x00, 0xf5, 0x21, 0x00


	//----- nvinfo : EIATTR_SPARSE_MMA_MASK
	.align		4
.L_33:
        /*0028*/ 	.byte	0x03, 0x50
        /*002a*/ 	.short	0x0000


	//----- nvinfo : EIATTR_MAXREG_COUNT
	.align		4
        /*002c*/ 	.byte	0x03, 0x1b
        /*002e*/ 	.short	0x00ff


	//----- nvinfo : EIATTR_NUM_BARRIERS
	.align		4
        /*0030*/ 	.byte	0x02, 0x4c
        /*0032*/ 	.byte	0x01
	.zero		1


	//----- nvinfo : EIATTR_MERCURY_ISA_VERSION
	.align		4
        /*0034*/ 	.byte	0x03, 0x5f
        /*0036*/ 	.short	0x0101


	//----- nvinfo : EIATTR_VRC_CTA_INIT_COUNT
	.align		4
        /*0038*/ 	.byte	0x02, 0x4a
	.zero		1
	.zero		1


	//----- nvinfo : EIATTR_EXIT_INSTR_OFFSETS
	.align		4
        /*003c*/ 	.byte	0x04, 0x1c
        /*003e*/ 	.short	(.L_35 - .L_34)


	//   ....[0]....
.L_34:
        /*0040*/ 	.word	0x000004e0


	//----- nvinfo : EIATTR_CRS_STACK_SIZE
	.align		4
.L_35:
        /*0044*/ 	.byte	0x04, 0x1e
        /*0046*/ 	.short	(.L_37 - .L_36)
.L_36:
        /*0048*/ 	.word	0x00000000


	//----- nvinfo : EIATTR_CBANK_PARAM_SIZE
	.align		4
.L_37:
        /*004c*/ 	.byte	0x03, 0x19
        /*004e*/ 	.short	0x0010


	//----- nvinfo : EIATTR_PARAM_CBANK
	.align		4
        /*0050*/ 	.byte	0x04, 0x0a
        /*0052*/ 	.short	(.L_39 - .L_38)
	.align		4
.L_38:
        /*0054*/ 	.word	index@(.nv.constant0._Z11integrationPiPd)
        /*0058*/ 	.short	0x0380
        /*005a*/ 	.short	0x0010


	//----- nvinfo : EIATTR_SW_WAR
	.align		4
.L_39:
        /*005c*/ 	.byte	0x04, 0x36
        /*005e*/ 	.short	(.L_41 - .L_40)
.L_40:
        /*0060*/ 	.word	0x00000008
.L_41:


//--------------------- .nv.callgraph             --------------------------
	.section	.nv.callgraph,"",@"SHT_CUDA_CALLGRAPH"
	.align	4
	.sectionentsize	8
	.align		4
        /*0000*/ 	.word	0x00000000
	.align		4
        /*0004*/ 	.word	0xffffffff
	.align		4
        /*0008*/ 	.word	0x00000000
	.align		4
        /*000c*/ 	.word	0xfffffffe
	.align		4
        /*0010*/ 	.word	0x00000000
	.align		4
        /*0014*/ 	.word	0xfffffffd
	.align		4
        /*0018*/ 	.word	0x00000000
	.align		4
        /*001c*/ 	.word	0xfffffffc


//--------------------- .text._Z9sumReducePiPd    --------------------------
	.section	.text._Z9sumReducePiPd,"ax",@progbits
	.align	128
.text._Z9sumReducePiPd:
        .type           _Z9sumReducePiPd,@function
        .size           _Z9sumReducePiPd,(.L_x_19 - _Z9sumReducePiPd)
        .other          _Z9sumReducePiPd,@"STO_CUDA_ENTRY STV_DEFAULT"
_Z9sumReducePiPd:
[----:B------:R-:W-:Y:S01]  /*0000*/  LDC R1, c[0x0][0x37c] ;  /* 0x0000df00ff017b82 */ /* 0x000fe20000000800 */
[----:B------:R-:W0:Y:S01]  /*0010*/  S2R R9, SR_TID.X ;  /* 0x0000000000097919 */ /* 0x000e220000002100 */
[----:B------:R-:W1:Y:S01]  /*0020*/  LDCU.64 UR6, c[0x0][0x358] ;  /* 0x00006b00ff0677ac */ /* 0x000e620008000a00 */
[----:B0-----:R-:W-:-:S13]  /*0030*/  ISETP.GT.U32.AND P0, PT, R9, 0x3f, PT ;  /* 0x0000003f0900780c */ /* 0x001fda0003f04070 */
[----:B------:R-:W0:Y:S01]  /*0040*/  @!P0 LDC.64 R2, c[0x0][0x388] ;  /* 0x0000e200ff028b82 */ /* 0x000e220000000a00 */
[----:B------:R-:W-:-:S04]  /*0050*/  @!P0 IMAD.SHL.U32 R5, R9, 0x100, RZ ;  /* 0x0000010009058824 */ /* 0x000fc800078e00ff */
[----:B0-----:R-:W-:-:S05]  /*0060*/  @!P0 IMAD.WIDE.U32 R2, R5, 0x8, R2 ;  /* 0x0000000805028825 */ /* 0x001fca00078e0002 */
[----:B-1----:R-:W2:Y:S01]  /*0070*/  @!P0 LDG.E.64 R4, desc[UR6][R2.64] ;  /* 0x0000000602048981 */ /* 0x002ea2000c1e1b00 */
[----:B------:R-:W0:Y:S01]  /*0080*/  S2UR UR5, SR_CgaCtaId ;  /* 0x00000000000579c3 */ /* 0x000e220000008800 */
[----:B------:R-:W-:Y:S02]  /*0090*/  UMOV UR4, 0x400 ;  /* 0x0000040000047882 */ /* 0x000fe40000000000 */
[----:B0-----:R-:W-:-:S06]  /*00a0*/  ULEA UR4, UR5, UR4, 0x18 ;  /* 0x0000000405047291 */ /* 0x001fcc000f8ec0ff */
[----:B------:R-:W-:-:S05]  /*00b0*/  LEA R7, R9, UR4, 0x3 ;  /* 0x0000000409077c11 */ /* 0x000fca000f8e18ff */
[----:B------:R-:W0:Y:S02]  /*00c0*/  LDCU UR4, c[0x0][0x360] ;  /* 0x00006c00ff0477ac */ /* 0x000e240008000800 */
[----:B0-----:R-:W-:Y:S01]  /*00d0*/  UISETP.GE.U32.AND UP0, UPT, UR4, 0x2, UPT ;  /* 0x000000020400788c */ /* 0x001fe2000bf06070 */
[----:B--2---:R0:W-:Y:S04]  /*00e0*/  @!P0 STS.64 [R7], R4 ;  /* 0x0000000407008388 */ /* 0x0041e80000000a00 */
[----:B------:R0:W-:Y:S01]  /*00f0*/  @P0 STS.64 [R7], RZ ;  /* 0x000000ff07000388 */ /* 0x0001e20000000a00 */
[----:B------:R-:W-:-:S03]  /*0100*/  @P0 CS2R R4, SRZ ;  /* 0x0000000000040805 */ /* 0x000fc6000001ff00 */
[----:B0-----:R-:W-:Y:S05]  /*0110*/  BRA.U !UP0, `(.L_x_0) ;  /* 0x0000000108347547 */ /* 0x001fea000b800000 */
[----:B------:R-:W-:-:S07]  /*0120*/  IMAD.U32 R0, RZ, RZ, UR4 ;  /* 0x00000004ff007e24 */ /* 0x000fce000f8e00ff */
.L_x_1:
[----:B------:R-:W-:-:S04]  /*0130*/  SHF.R.U32.HI R8, RZ, 0x1, R0 ;  /* 0x00000001ff087819 */ /* 0x000fc80000011600 */
[----:B------:R-:W-:-:S13]  /*0140*/  ISETP.GE.U32.AND P0, PT, R9, R8, PT ;  /* 0x000000080900720c */ /* 0x000fda0003f06070 */
[----:B------:R-:W-:Y:S01]  /*0150*/  @!P0 IMAD R6, R8, 0x8, R7 ;  /* 0x0000000808068824 */ /* 0x000fe200078e0207 */
[----:B------:R-:W-:Y:S04]  /*0160*/  @!P0 LDS.64 R4, [R7] ;  /* 0x0000000007048984 */ /* 0x000fe80000000a00 */
[----:B------:R-:W0:Y:S02]  /*0170*/  @!P0 LDS.64 R2, [R6] ;  /* 0x0000000006028984 */ /* 0x000e240000000a00 */
[----:B0-----:R-:W-:-:S07]  /*0180*/  @!P0 DADD R2, R2, R4 ;  /* 0x0000000002028229 */ /* 0x001fce0000000004 */
[----:B------:R0:W-:Y:S01]  /*0190*/  @!P0 STS.64 [R7], R2 ;  /* 0x0000000207008388 */ /* 0x0001e20000000a00 */
[----:B------:R-:W-:Y:S01]  /*01a0*/  BAR.SYNC.DEFER_BLOCKING 0x0 ;  /* 0x0000000000007b1d */ /* 0x000fe20000010000 */
[----:B------:R-:W-:Y:S01]  /*01b0*/  ISETP.GT.U32.AND P0, PT, R0, 0x3, PT ;  /* 0x000000030000780c */ /* 0x000fe20003f04070 */
[----:B------:R-:W-:-:S12]  /*01c0*/  IMAD.MOV.U32 R0, RZ, RZ, R8 ;  /* 0x000000ffff007224 */ /* 0x000fd800078e0008 */
[----:B0-----:R-:W-:Y:S05]  /*01d0*/  @P0 BRA `(.L_x_1) ;  /* 0xfffffffc00d40947 */ /* 0x001fea000383ffff */
[----:B------:R0:W1:Y:S02]  /*01e0*/  LDS.64 R4, [R7] ;  /* 0x0000000007047984 */ /* 0x0000640000000a00 */
.L_x_0:
[----:B------:R-:W2:Y:S02]  /*01f0*/  LDC.64 R2, c[0x0][0x388] ;  /* 0x0000e200ff027b82 */ /* 0x000ea40000000a00 */
[----:B--2---:R-:W-:-:S05]  /*0200*/  IMAD.WIDE.U32 R2, R9, 0x8, R2 ;  /* 0x0000000809027825 */ /* 0x004fca00078e0002 */
[----:B-1----:R-:W-:Y:S01]  /*0210*/  STG.E.64 desc[UR6][R2.64], R4 ;  /* 0x0000000402007986 */ /* 0x002fe2000c101b06 */
[----:B------:R-:W-:Y:S05]  /*0220*/  EXIT ;  /* 0x000000000000794d */ /* 0x000fea0003800000 */
.L_x_2:
[----:B------:R-:W-:-:S00]  /*0230*/  BRA `(.L_x_2) ;  /* 0xfffffffc00fc7947 */ /* 0x000fc0000383ffff */
[----:B------:R-:W-:-:S00]  /*0240*/  NOP ;  /* 0x0000000000007918 */ /* 0x000fc00000000000 */
        /* <DEDUP_REMOVED lines=11> */
.L_x_19:


//--------------------- .text._Z11integrationPiPd --------------------------
	.section	.text._Z11integrationPiPd,"ax",@progbits
	.align	128
        .global         _Z11integrationPiPd
        .type           _Z11integrationPiPd,@function
        .size           _Z11integrationPiPd,(.L_x_21 - _Z11integrationPiPd)
        .other          _Z11integrationPiPd,@"STO_CUDA_ENTRY STV_DEFAULT"
_Z11integrationPiPd:
.text._Z11integrationPiPd:
[----:B------:R-:W-:Y:S08]  /*0000*/  LDC R1, c[0x0][0x37c] ;  /* 0x0000df00ff017b82 */ /* 0x000ff00000000800 */
[----:B------:R-:W0:Y:S01]  /*0010*/  LDC.64 R2, c[0x0][0x380] ;  /* 0x0000e000ff027b82 */ /* 0x000e220000000a00 */
[----:B------:R-:W0:Y:S02]  /*0020*/  LDCU.64 UR6, c[0x0][0x358] ;  /* 0x00006b00ff0677ac */ /* 0x000e240008000a00 */
[----:B0-----:R-:W2:Y:S05]  /*0030*/  LDG.E R15, desc[UR6][R2.64] ;  /* 0x00000006020f7981 */ /* 0x001eaa000c1e1900 */
[----:B------:R-:W0:Y:S01]  /*0040*/  S2UR UR4, SR_CTAID.X ;  /* 0x00000000000479c3 */ /* 0x000e220000002500 */
[----:B------:R-:W0:Y:S07]  /*0050*/  S2R R14, SR_TID.X ;  /* 0x00000000000e7919 */ /* 0x000e2e0000002100 */
[----:B------:R-:W0:Y:S02]  /*0060*/  LDC R13, c[0x0][0x360] ;  /* 0x0000d800ff0d7b82 */ /* 0x000e240000000800 */
[----:B0-----:R-:W-:Y:S01]  /*0070*/  IMAD R12, R13, UR4, R14 ;  /* 0x000000040d0c7c24 */ /* 0x001fe2000f8e020e */
[----:B--2---:R-:W0:Y:S08]  /*0080*/  I2F.F64 R6, R15 ;  /* 0x0000000f00067312 */ /* 0x004e300000201c00 */
[----:B0-----:R-:W0:Y:S01]  /*0090*/  MUFU.RCP64H R5, R7 ;  /* 0x0000000700057308 */ /* 0x001e220000001800 */
[----:B------:R-:W-:-:S05]  /*00a0*/  VIADD R4, R7, 0x300402 ;  /* 0x0030040207047836 */ /* 0x000fca0000000000 */
[----:B------:R-:W-:Y:S01]  /*00b0*/  FSETP.GEU.AND P0, PT, |R4|, 5.8789094863358348022e-39, PT ;  /* 0x004004020400780b */ /* 0x000fe20003f0e200 */
[----:B0-----:R-:W-:-:S08]  /*00c0*/  DFMA R8, -R6, R4, 1 ;  /* 0x3ff000000608742b */ /* 0x001fd00000000104 */
[----:B------:R-:W-:-:S08]  /*00d0*/  DFMA R8, R8, R8, R8 ;  /* 0x000000080808722b */ /* 0x000fd00000000008 */
[----:B------:R-:W-:-:S08]  /*00e0*/  DFMA R8, R4, R8, R4 ;  /* 0x000000080408722b */ /* 0x000fd00000000004 */
[----:B------:R-:W-:-:S08]  /*00f0*/  DFMA R10, -R6, R8, 1 ;  /* 0x3ff00000060a742b */ /* 0x000fd00000000108 */
[----:B------:R-:W-:Y:S01]  /*0100*/  DFMA R4, R8, R10, R8 ;  /* 0x0000000a0804722b */ /* 0x000fe20000000008 */
[----:B------:R-:W-:Y:S10]  /*0110*/  @P0 BRA `(.L_x_3) ;  /* 0x0000000000100947 */ /* 0x000ff40003800000 */
[----:B------:R-:W-:-:S05]  /*0120*/  LOP3.LUT R0, R7, 0x7fffffff, RZ, 0xc0, !PT ;  /* 0x7fffffff07007812 */ /* 0x000fca00078ec0ff */
[----:B------:R-:W-:Y:S01]  /*0130*/  VIADD R9, R0, 0xfff00000 ;  /* 0xfff0000000097836 */ /* 0x000fe20000000000 */
[----:B------:R-:W-:-:S07]  /*0140*/  MOV R0, 0x160 ;  /* 0x0000016000007802 */ /* 0x000fce0000000f00 */
[----:B------:R-:W-:Y:S05]  /*0150*/  CALL.REL.NOINC `($__internal_0_$__cuda_sm20_dblrcp_rn_slowpath_v3) ;  /* 0x0000000000e47944 */ /* 0x000fea0003c00000 */
.L_x_3:
[----:B------:R-:W-:Y:S01]  /*0160*/  ISETP.GE.AND P0, PT, R12, R15, PT ;  /* 0x0000000f0c00720c */ /* 0x000fe20003f06270 */
[----:B------:R-:W-:Y:S01]  /*0170*/  BSSY.RECONVERGENT B0, `(.L_x_4) ;  /* 0x000001e000007945 */ /* 0x000fe20003800200 */
[----:B------:R-:W-:-:S11]  /*0180*/  CS2R R6, SRZ ;  /* 0x0000000000067805 */ /* 0x000fd6000001ff00 */
[----:B------:R-:W-:Y:S05]  /*0190*/  @P0 BRA `(.L_x_5) ;  /* 0x00000000006c0947 */ /* 0x000fea0003800000 */
[----:B------:R-:W-:Y:S01]  /*01a0*/  VIADD R0, R12, 0x1 ;  /* 0x000000010c007836 */ /* 0x000fe20000000000 */
[----:B------:R-:W-:-:S07]  /*01b0*/  CS2R R6, SRZ ;  /* 0x0000000000067805 */ /* 0x000fce000001ff00 */
.L_x_8:
[----:B------:R0:W1:Y:S01]  /*01c0*/  I2F.F64 R2, R0 ;  /* 0x0000000000027312 */ /* 0x0000620000201c00 */
[----:B------:R-:W-:Y:S01]  /*01d0*/  BSSY.RECONVERGENT B1, `(.L_x_6) ;  /* 0x0000015000017945 */ /* 0x000fe20003800200 */
[----:B0-----:R-:W-:-:S05]  /*01e0*/  IMAD R0, R13, 0x40, R0 ;  /* 0x000000400d007824 */ /* 0x001fca00078e0200 */
[----:B------:R-:W-:Y:S01]  /*01f0*/  ISETP.GT.AND P1, PT, R0, R15, PT ;  /* 0x0000000f0000720c */ /* 0x000fe20003f24270 */
[----:B-1----:R-:W-:-:S08]  /*0200*/  DADD R2, R2, -0.5 ;  /* 0xbfe0000002027429 */ /* 0x002fd00000000000 */
[----:B------:R-:W-:-:S08]  /*0210*/  DMUL R2, R2, R4 ;  /* 0x0000000402027228 */ /* 0x000fd00000000000 */
[----:B------:R-:W-:Y:S01]  /*0220*/  DFMA R8, R2, R2, 1 ;  /* 0x3ff000000208742b */ /* 0x000fe20000000002 */
[----:B------:R-:W-:-:S05]  /*0230*/  IMAD.MOV.U32 R2, RZ, RZ, 0x1 ;  /* 0x00000001ff027424 */ /* 0x000fca00078e00ff */
[----:B------:R-:W0:Y:S02]  /*0240*/  MUFU.RCP64H R3, R9 ;  /* 0x0000000900037308 */ /* 0x000e240000001800 */
[----:B0-----:R-:W-:-:S08]  /*0250*/  DFMA R10, -R8, R2, 1 ;  /* 0x3ff00000080a742b */ /* 0x001fd00000000102 */
[----:B------:R-:W-:-:S08]  /*0260*/  DFMA R10, R10, R10, R10 ;  /* 0x0000000a0a0a722b */ /* 0x000fd0000000000a */
[----:B------:R-:W-:-:S08]  /*0270*/  DFMA R10, R2, R10, R2 ;  /* 0x0000000a020a722b */ /* 0x000fd00000000002 */
[----:B------:R-:W-:-:S08]  /*0280*/  DFMA R2, -R8, R10, 1 ;  /* 0x3ff000000802742b */ /* 0x000fd0000000010a */
[----:B------:R-:W-:-:S08]  /*0290*/  DFMA R2, R10, R2, R10 ;  /* 0x000000020a02722b */ /* 0x000fd0000000000a */
[----:B------:R-:W-:-:S08]  /*02a0*/  DMUL R10, R2, 4 ;  /* 0x40100000020a7828 */ /* 0x000fd00000000000 */
[----:B------:R-:W-:-:S08]  /*02b0*/  DFMA R16, -R8, R10, 4 ;  /* 0x401000000810742b */ /* 0x000fd0000000010a */
[----:B------:R-:W-:-:S10]  /*02c0*/  DFMA R2, R2, R16, R10 ;  /* 0x000000100202722b */ /* 0x000fd4000000000a */
[----:B------:R-:W-:-:S05]  /*02d0*/  FFMA R10, RZ, R9, R3 ;  /* 0x00000009ff0a7223 */ /* 0x000fca0000000003 */
[----:B------:R-:W-:-:S13]  /*02e0*/  FSETP.GT.AND P0, PT, |R10|, 1.469367938527859385e-39, PT ;  /* 0x001000000a00780b */ /* 0x000fda0003f04200 */
[----:B------:R-:W-:Y:S05]  /*02f0*/  @P0 BRA `(.L_x_7) ;  /* 0x0000000000080947 */ /* 0x000fea0003800000 */
[----:B------:R-:W-:-:S07]  /*0300*/  MOV R22, 0x320 ;  /* 0x0000032000167802 */ /* 0x000fce0000000f00 */
[----:B------:R-:W-:Y:S05]  /*0310*/  CALL.REL.NOINC `($__internal_1_$__cuda_sm20_div_rn_f64_full) ;  /* 0x0000000400187944 */ /* 0x000fea0003c00000 */
.L_x_7:
[----:B------:R-:W-:Y:S05]  /*0320*/  BSYNC.RECONVERGENT B1 ;  /* 0x0000000000017941 */ /* 0x000fea0003800200 */
.L_x_6:
[----:B------:R-:W-:Y:S01]  /*0330*/  DADD R6, R2, R6 ;  /* 0x0000000002067229 */ /* 0x000fe20000000006 */
[----:B------:R-:W-:Y:S10]  /*0340*/  @!P1 BRA `(.L_x_8) ;  /* 0xfffffffc009c9947 */ /* 0x000ff4000383ffff */
.L_x_5:
[----:B------:R-:W-:Y:S05]  /*0350*/  BSYNC.RECONVERGENT B0 ;  /* 0x0000000000007941 */ /* 0x000fea0003800200 */
.L_x_4:
[----:B------:R-:W0:Y:S01]  /*0360*/  S2UR UR5, SR_CgaCtaId ;  /* 0x00000000000579c3 */ /* 0x000e220000008800 */
[----:B------:R-:W-:Y:S01]  /*0370*/  UMOV UR4, 0x400 ;  /* 0x0000040000047882 */ /* 0x000fe20000000000 */
[----:B------:R-:W-:Y:S01]  /*0380*/  ISETP.GE.U32.AND P0, PT, R13, 0x2, PT ;  /* 0x000000020d00780c */ /* 0x000fe20003f06070 */
[----:B------:R-:W-:Y:S01]  /*0390*/  DMUL R4, R4, R6 ;  /* 0x0000000604047228 */ /* 0x000fe20000000000 */
[----:B0-----:R-:W-:-:S06]  /*03a0*/  ULEA UR4, UR5, UR4, 0x18 ;  /* 0x0000000405047291 */ /* 0x001fcc000f8ec0ff */
[----:B------:R-:W-:-:S05]  /*03b0*/  LEA R7, R14, UR4, 0x3 ;  /* 0x000000040e077c11 */ /* 0x000fca000f8e18ff */
[----:B------:R0:W-:Y:S01]  /*03c0*/  STS.64 [R7], R4 ;  /* 0x0000000407007388 */ /* 0x0001e20000000a00 */
[----:B------:R-:W-:Y:S06]  /*03d0*/  BAR.SYNC.DEFER_BLOCKING 0x0 ;  /* 0x0000000000007b1d */ /* 0x000fec0000010000 */
[----:B------:R-:W-:Y:S05]  /*03e0*/  @!P0 BRA `(.L_x_9) ;  /* 0x00000000002c8947 */ /* 0x000fea0003800000 */
.L_x_10:
[----:B------:R-:W-:-:S04]  /*03f0*/  SHF.R.U32.HI R6, RZ, 0x1, R13 ;  /* 0x00000001ff067819 */ /* 0x000fc8000001160d */
[----:B------:R-:W-:-:S13]  /*0400*/  ISETP.GE.U32.AND P0, PT, R14, R6, PT ;  /* 0x000000060e00720c */ /* 0x000fda0003f06070 */
[----:B------:R-:W-:Y:S01]  /*0410*/  @!P0 IMAD R0, R6, 0x8, R7 ;  /* 0x0000000806008824 */ /* 0x000fe200078e0207 */
[----:B0-----:R-:W-:Y:S04]  /*0420*/  @!P0 LDS.64 R4, [R7] ;  /* 0x0000000007048984 */ /* 0x001fe80000000a00 */
[----:B------:R-:W0:Y:S02]  /*0430*/  @!P0 LDS.64 R2, [R0] ;  /* 0x0000000000028984 */ /* 0x000e240000000a00 */
[----:B0-----:R-:W-:-:S07]  /*0440*/  @!P0 DADD R2, R2, R4 ;  /* 0x0000000002028229 */ /* 0x001fce0000000004 */
[----:B------:R1:W-:Y:S01]  /*0450*/  @!P0 STS.64 [R7], R2 ;  /* 0x0000000207008388 */ /* 0x0003e20000000a00 */
[----:B------:R-:W-:Y:S01]  /*0460*/  BAR.SYNC.DEFER_BLOCKING 0x0 ;  /* 0x0000000000007b1d */ /* 0x000fe20000010000 */
[----:B------:R-:W-:Y:S01]  /*0470*/  ISETP.GT.U32.AND P0, PT, R13, 0x3, PT ;  /* 0x000000030d00780c */ /* 0x000fe20003f04070 */
[----:B------:R-:W-:-:S12]  /*0480*/  IMAD.MOV.U32 R13, RZ, RZ, R6 ;  /* 0x000000ffff0d7224 */ /* 0x000fd800078e0006 */
[----:B-1----:R-:W-:Y:S05]  /*0490*/  @P0 BRA `(.L_x_10) ;  /* 0xfffffffc00d40947 */ /* 0x002fea000383ffff */
.L_x_9:
[----:B------:R-:W1:Y:S01]  /*04a0*/  LDS.64 R2, [R7] ;  /* 0x0000000007027984 */ /* 0x000e620000000a00 */
[----:B0-----:R-:W0:Y:S02]  /*04b0*/  LDC.64 R4, c[0x0][0x388] ;  /* 0x0000e200ff047b82 */ /* 0x001e240000000a00 */
[----:B0-----:R-:W-:-:S05]  /*04c0*/  IMAD.WIDE R12, R12, 0x8, R4 ;  /* 0x000000080c0c7825 */ /* 0x001fca00078e0204 */
[----:B-1----:R-:W-:Y:S01]  /*04d0*/  STG.E.64 desc[UR6][R12.64], R2 ;  /* 0x000000020c007986 */ /* 0x002fe2000c101b06 */
[----:B------:R-:W-:Y:S05]  /*04e0*/  EXIT ;  /* 0x000000000000794d */ /* 0x000fea0003800000 */
        .weak           $__internal_0_$__cuda_sm20_dblrcp_rn_slowpath_v3
        .type           $__internal_0_$__cuda_sm20_dblrcp_rn_slowpath_v3,@function
        .size           $__internal_0_$__cuda_sm20_dblrcp_rn_slowpath_v3,($__internal_1_$__cuda_sm20_div_rn_f64_full - $__internal_0_$__cuda_sm20_dblrcp_rn_slowpath_v3)
$__internal_0_$__cuda_sm20_dblrcp_rn_slowpath_v3:
[----:B------:R-:W-:Y:S02]  /*04f0*/  IMAD.MOV.U32 R2, RZ, RZ, R6 ;  /* 0x000000ffff027224 */ /* 0x000fe400078e0006 */
[----:B------:R-:W-:-:S06]  /*0500*/  IMAD.MOV.U32 R3, RZ, RZ, R7 ;  /* 0x000000ffff037224 */ /* 0x000fcc00078e0007 */
[----:B------:R-:W-:-:S14]  /*0510*/  DSETP.GTU.AND P0, PT, |R2|, +INF , PT ;  /* 0x7ff000000200742a */ /* 0x000fdc0003f0c200 */
[----:B------:R-:W-:Y:S05]  /*0520*/  @P0 BRA `(.L_x_11) ;  /* 0x0000000000800947 */ /* 0x000fea0003800000 */
[----:B------:R-:W-:-:S05]  /*0530*/  LOP3.LUT R6, R7, 0x7fffffff, RZ, 0xc0, !PT ;  /* 0x7fffffff07067812 */ /* 0x000fca00078ec0ff */
[----:B------:R-:W-:-:S05]  /*0540*/  VIADD R4, R6, 0xffffffff ;  /* 0xffffffff06047836 */ /* 0x000fca0000000000 */
[----:B------:R-:W-:-:S13]  /*0550*/  ISETP.GE.U32.AND P0, PT, R4, 0x7fefffff, PT ;  /* 0x7fefffff0400780c */ /* 0x000fda0003f06070 */
[----:B------:R-:W-:Y:S01]  /*0560*/  @P0 LOP3.LUT R5, R3, 0x7ff00000, RZ, 0x3c, !PT ;  /* 0x7ff0000003050812 */ /* 0x000fe200078e3cff */
[----:B------:R-:W-:Y:S01]  /*0570*/  @P0 IMAD.MOV.U32 R4, RZ, RZ, RZ ;  /* 0x000000ffff040224 */ /* 0x000fe200078e00ff */
[----:B------:R-:W-:Y:S06]  /*0580*/  @P0 BRA `(.L_x_12) ;  /* 0x0000000000700947 */ /* 0x000fec0003800000 */
[----:B------:R-:W-:-:S13]  /*0590*/  ISETP.GE.U32.AND P0, PT, R6, 0x1000001, PT ;  /* 0x010000010600780c */ /* 0x000fda0003f06070 */
[----:B------:R-:W-:Y:S05]  /*05a0*/  @!P0 BRA `(.L_x_13) ;  /* 0x0000000000388947 */ /* 0x000fea0003800000 */
[----:B------:R-:W-:Y:S02]  /*05b0*/  VIADD R5, R3, 0xc0200000 ;  /* 0xc020000003057836 */ /* 0x000fe40000000000 */
[----:B------:R-:W-:Y:S02]  /*05c0*/  IMAD.MOV.U32 R4, RZ, RZ, R2 ;  /* 0x000000ffff047224 */ /* 0x000fe400078e0002 */
[----:B------:R-:W0:Y:S01]  /*05d0*/  MUFU.RCP64H R7, R5 ;  /* 0x0000000500077308 */ /* 0x000e220000001800 */
[----:B------:R-:W-:-:S06]  /*05e0*/  IMAD.MOV.U32 R6, RZ, RZ, R9 ;  /* 0x000000ffff067224 */ /* 0x000fcc00078e0009 */
[----:B0-----:R-:W-:-:S08]  /*05f0*/  DFMA R8, -R4, R6, 1 ;  /* 0x3ff000000408742b */ /* 0x001fd00000000106 */
[----:B------:R-:W-:-:S08]  /*0600*/  DFMA R8, R8, R8, R8 ;  /* 0x000000080808722b */ /* 0x000fd00000000008 */
[----:B------:R-:W-:-:S08]  /*0610*/  DFMA R8, R6, R8, R6 ;  /* 0x000000080608722b */ /* 0x000fd00000000006 */
[----:B------:R-:W-:-:S08]  /*0620*/  DFMA R6, -R4, R8, 1 ;  /* 0x3ff000000406742b */ /* 0x000fd00000000108 */
[----:B------:R-:W-:-:S08]  /*0630*/  DFMA R6, R8, R6, R8 ;  /* 0x000000060806722b */ /* 0x000fd00000000008 */
[----:B------:R-:W-:-:S08]  /*0640*/  DMUL R6, R6, 2.2250738585072013831e-308 ;  /* 0x0010000006067828 */ /* 0x000fd00000000000 */
[----:B------:R-:W-:-:S08]  /*0650*/  DFMA R2, -R2, R6, 1 ;  /* 0x3ff000000202742b */ /* 0x000fd00000000106 */
[----:B------:R-:W-:-:S08]  /*0660*/  DFMA R2, R2, R2, R2 ;  /* 0x000000020202722b */ /* 0x000fd00000000002 */
[----:B------:R-:W-:Y:S01]  /*0670*/  DFMA R4, R6, R2, R6 ;  /* 0x000000020604722b */ /* 0x000fe20000000006 */
[----:B------:R-:W-:Y:S10]  /*0680*/  BRA `(.L_x_12) ;  /* 0x0000000000307947 */ /* 0x000ff40003800000 */
.L_x_13:
[----:B------:R-:W-:Y:S01]  /*0690*/  DMUL R2, R2, 8.11296384146066816958e+31 ;  /* 0x4690000002027828 */ /* 0x000fe20000000000 */
[----:B------:R-:W-:-:S05]  /*06a0*/  IMAD.MOV.U32 R4, RZ, RZ, R9 ;  /* 0x000000ffff047224 */ /* 0x000fca00078e0009 */
[----:B------:R-:W0:Y:S02]  /*06b0*/  MUFU.RCP64H R5, R3 ;  /* 0x0000000300057308 */ /* 0x000e240000001800 */
[----:B0-----:R-:W-:-:S08]  /*06c0*/  DFMA R6, -R2, R4, 1 ;  /* 0x3ff000000206742b */ /* 0x001fd00000000104 */
[----:B------:R-:W-:-:S08]  /*06d0*/  DFMA R6, R6, R6, R6 ;  /* 0x000000060606722b */ /* 0x000fd00000000006 */
[----:B------:R-:W-:-:S08]  /*06e0*/  DFMA R6, R4, R6, R4 ;  /* 0x000000060406722b */ /* 0x000fd00000000004 */
[----:B------:R-:W-:-:S08]  /*06f0*/  DFMA R4, -R2, R6, 1 ;  /* 0x3ff000000204742b */ /* 0x000fd00000000106 */
[----:B------:R-:W-:-:S08]  /*0700*/  DFMA R4, R6, R4, R6 ;  /* 0x000000040604722b */ /* 0x000fd00000000006 */
[----:B------:R-:W-:Y:S01]  /*0710*/  DMUL R4, R4, 8.11296384146066816958e+31 ;  /* 0x4690000004047828 */ /* 0x000fe20000000000 */
[----:B------:R-:W-:Y:S10]  /*0720*/  BRA `(.L_x_12) ;  /* 0x0000000000087947 */ /* 0x000ff40003800000 */
.L_x_11:
[----:B------:R-:W-:Y:S01]  /*0730*/  LOP3.LUT R5, R3, 0x80000, RZ, 0xfc, !PT ;  /* 0x0008000003057812 */ /* 0x000fe200078efcff */
[----:B------:R-:W-:-:S07]  /*0740*/  IMAD.MOV.U32 R4, RZ, RZ, R2 ;  /* 0x000000ffff047224 */ /* 0x000fce00078e0002 */
.L_x_12:
[----:B------:R-:W-:Y:S02]  /*0750*/  IMAD.MOV.U32 R2, RZ, RZ, R0 ;  /* 0x000000ffff027224 */ /* 0x000fe400078e0000 */
[----:B------:R-:W-:-:S04]  /*0760*/  IMAD.MOV.U32 R3, RZ, RZ, 0x0 ;  /* 0x00000000ff037424 */ /* 0x000fc800078e00ff */
[----:B------:R-:W-:Y:S05]  /*0770*/  RET.REL.NODEC R2 `(_Z11integrationPiPd) ;  /* 0xfffffff802207950 */ /* 0x000fea0003c3ffff */
        .weak           $__internal_1_$__cuda_sm20_div_rn_f64_full
        .type           $__internal_1_$__cuda_sm20_div_rn_f64_full,@function
        .size           $__internal_1_$__cuda_sm20_div_rn_f64_full,(.L_x_21 - $__internal_1_$__cuda_sm20_div_rn_f64_full)
$__internal_1_$__cuda_sm20_div_rn_f64_full:
[C---:B------:R-:W-:Y:S01]  /*0780*/  FSETP.GEU.AND P0, PT, |R9|.reuse, 1.469367938527859385e-39, PT ;  /* 0x001000000900780b */ /* 0x040fe20003f0e200 */
[----:B------:R-:W-:Y:S01]  /*0790*/  IMAD.MOV.U32 R10, RZ, RZ, 0x1 ;  /* 0x00000001ff0a7424 */ /* 0x000fe200078e00ff */
[C---:B------:R-:W-:Y:S01]  /*07a0*/  LOP3.LUT R2, R9.reuse, 0x800fffff, RZ, 0xc0, !PT ;  /* 0x800fffff09027812 */ /* 0x040fe200078ec0ff */
[----:B------:R-:W-:Y:S01]  /*07b0*/  IMAD.MOV.U32 R24, RZ, RZ, 0x40100000 ;  /* 0x40100000ff187424 */ /* 0x000fe200078e00ff */
[----:B------:R-:W-:Y:S01]  /*07c0*/  LOP3.LUT R25, R9, 0x7ff00000, RZ, 0xc0, !PT ;  /* 0x7ff0000009197812 */ /* 0x000fe200078ec0ff */
[----:B------:R-:W-:Y:S01]  /*07d0*/  IMAD.MOV.U32 R23, RZ, RZ, 0x1ca00000 ;  /* 0x1ca00000ff177424 */ /* 0x000fe200078e00ff */
[----:B------:R-:W-:Y:S01]  /*07e0*/  LOP3.LUT R3, R2, 0x3ff00000, RZ, 0xfc, !PT ;  /* 0x3ff0000002037812 */ /* 0x000fe200078efcff */
[----:B------:R-:W-:Y:S01]  /*07f0*/  IMAD.MOV.U32 R2, RZ, RZ, R8 ;  /* 0x000000ffff027224 */ /* 0x000fe200078e0008 */
[----:B------:R-:W-:Y:S01]  /*0800*/  ISETP.LE.U32.AND P2, PT, R25, 0x40100000, PT ;  /* 0x401000001900780c */ /* 0x000fe20003f43070 */
[----:B------:R-:W-:Y:S01]  /*0810*/  VIADD R26, R24, 0xffffffff ;  /* 0xffffffff181a7836 */ /* 0x000fe20000000000 */
[----:B------:R-:W-:Y:S03]  /*0820*/  BSSY.RECONVERGENT B2, `(.L_x_14) ;  /* 0x0000040000027945 */ /* 0x000fe60003800200 */
[----:B------:R-:W-:-:S06]  /*0830*/  @!P0 DMUL R2, R8, 8.98846567431157953865e+307 ;  /* 0x7fe0000008028828 */ /* 0x000fcc0000000000 */
[----:B------:R-:W0:Y:S04]  /*0840*/  MUFU.RCP64H R11, R3 ;  /* 0x00000003000b7308 */ /* 0x000e280000001800 */
[----:B------:R-:W-:Y:S02]  /*0850*/  @!P0 LOP3.LUT R25, R3, 0x7ff00000, RZ, 0xc0, !PT ;  /* 0x7ff0000003198812 */ /* 0x000fe400078ec0ff */
[----:B------:R-:W-:-:S03]  /*0860*/  ISETP.GT.U32.AND P0, PT, R26, 0x7feffffe, PT ;  /* 0x7feffffe1a00780c */ /* 0x000fc60003f04070 */
[----:B------:R-:W-:-:S05]  /*0870*/  VIADD R26, R25, 0xffffffff ;  /* 0xffffffff191a7836 */ /* 0x000fca0000000000 */
[----:B------:R-:W-:Y:S01]  /*0880*/  ISETP.GT.U32.OR P0, PT, R26, 0x7feffffe, P0 ;  /* 0x7feffffe1a00780c */ /* 0x000fe20000704470 */
[----:B0-----:R-:W-:-:S08]  /*0890*/  DFMA R16, R10, -R2, 1 ;  /* 0x3ff000000a10742b */ /* 0x001fd00000000802 */
[----:B------:R-:W-:-:S08]  /*08a0*/  DFMA R16, R16, R16, R16 ;  /* 0x000000101010722b */ /* 0x000fd00000000010 */
[----:B------:R-:W-:-:S08]  /*08b0*/  DFMA R10, R10, R16, R10 ;  /* 0x000000100a0a722b */ /* 0x000fd0000000000a */
[----:B------:R-:W-:-:S08]  /*08c0*/  DFMA R16, R10, -R2, 1 ;  /* 0x3ff000000a10742b */ /* 0x000fd00000000802 */
[----:B------:R-:W-:Y:S01]  /*08d0*/  DFMA R16, R10, R16, R10 ;  /* 0x000000100a10722b */ /* 0x000fe2000000000a */
[----:B------:R-:W-:Y:S01]  /*08e0*/  SEL R11, R23, 0x63400000, !P2 ;  /* 0x63400000170b7807 */ /* 0x000fe20005000000 */
[----:B------:R-:W-:-:S06]  /*08f0*/  IMAD.MOV.U32 R10, RZ, RZ, RZ ;  /* 0x000000ffff0a7224 */ /* 0x000fcc00078e00ff */
[----:B------:R-:W-:-:S08]  /*0900*/  DMUL R18, R16, R10 ;  /* 0x0000000a10127228 */ /* 0x000fd00000000000 */
[----:B------:R-:W-:-:S08]  /*0910*/  DFMA R20, R18, -R2, R10 ;  /* 0x800000021214722b */ /* 0x000fd0000000000a */
[----:B------:R-:W-:Y:S01]  /*0920*/  DFMA R16, R16, R20, R18 ;  /* 0x000000141010722b */ /* 0x000fe20000000012 */
[----:B------:R-:W-:Y:S10]  /*0930*/  @P0 BRA `(.L_x_15) ;  /* 0x0000000000740947 */ /* 0x000ff40003800000 */
[----:B------:R-:W-:Y:S01]  /*0940*/  LOP3.LUT R20, R9, 0x7ff00000, RZ, 0xc0, !PT ;  /* 0x7ff0000009147812 */ /* 0x000fe200078ec0ff */
[----:B------:R-:W-:-:S03]  /*0950*/  IMAD.MOV.U32 R18, RZ, RZ, 0x40100000 ;  /* 0x40100000ff127424 */ /* 0x000fc600078e00ff */
[----:B------:R-:W-:Y:S01]  /*0960*/  ISETP.LE.U32.AND P0, PT, R20, 0x40100000, PT ;  /* 0x401000001400780c */ /* 0x000fe20003f03070 */
[----:B------:R-:W-:-:S03]  /*0970*/  IMAD.MOV R19, RZ, RZ, -R20 ;  /* 0x000000ffff137224 */ /* 0x000fc600078e0a14 */
[----:B------:R-:W-:Y:S02]  /*0980*/  SEL R23, R23, 0x63400000, !P0 ;  /* 0x6340000017177807 */ /* 0x000fe40004000000 */
[----:B------:R-:W-:-:S04]  /*0990*/  VIADDMNMX R18, R19, R18, 0xb9600000, !PT ;  /* 0xb960000013127446 */ /* 0x000fc80007800112 */
[----:B------:R-:W-:-:S05]  /*09a0*/  VIMNMX R18, PT, PT, R18, 0x46a00000, PT ;  /* 0x46a0000012127848 */ /* 0x000fca0003fe0100 */
[----:B------:R-:W-:Y:S02]  /*09b0*/  IMAD.IADD R23, R18, 0x1, -R23 ;  /* 0x0000000112177824 */ /* 0x000fe400078e0a17 */
[----:B------:R-:W-:Y:S02]  /*09c0*/  IMAD.MOV.U32 R18, RZ, RZ, RZ ;  /* 0x000000ffff127224 */ /* 0x000fe400078e00ff */
[----:B------:R-:W-:-:S06]  /*09d0*/  VIADD R19, R23, 0x7fe00000 ;  /* 0x7fe0000017137836 */ /* 0x000fcc0000000000 */
[----:B------:R-:W-:-:S10]  /*09e0*/  DMUL R20, R16, R18 ;  /* 0x0000001210147228 */ /* 0x000fd40000000000 */
[----:B------:R-:W-:-:S13]  /*09f0*/  FSETP.GTU.AND P0, PT, |R21|, 1.469367938527859385e-39, PT ;  /* 0x001000001500780b */ /* 0x000fda0003f0c200 */
[----:B------:R-:W-:Y:S05]  /*0a00*/  @P0 BRA `(.L_x_16) ;  /* 0x0000000000840947 */ /* 0x000fea0003800000 */
[----:B------:R-:W-:Y:S01]  /*0a10*/  DFMA R2, R16, -R2, R10 ;  /* 0x800000021002722b */ /* 0x000fe2000000000a */
[----:B------:R-:W-:-:S09]  /*0a20*/  IMAD.MOV.U32 R18, RZ, RZ, RZ ;  /* 0x000000ffff127224 */ /* 0x000fd200078e00ff */
[C---:B------:R-:W-:Y:S02]  /*0a30*/  FSETP.NEU.AND P0, PT, R3.reuse, RZ, PT ;  /* 0x000000ff0300720b */ /* 0x040fe40003f0d000 */
[----:B------:R-:W-:-:S04]  /*0a40*/  LOP3.LUT R9, R3, 0x80000000, R9, 0x48, !PT ;  /* 0x8000000003097812 */ /* 0x000fc800078e4809 */
[----:B------:R-:W-:-:S07]  /*0a50*/  LOP3.LUT R19, R9, R19, RZ, 0xfc, !PT ;  /* 0x0000001309137212 */ /* 0x000fce00078efcff */
[----:B------:R-:W-:Y:S05]  /*0a60*/  @!P0 BRA `(.L_x_16) ;  /* 0x00000000006c8947 */ /* 0x000fea0003800000 */
[----:B------:R-:W-:Y:S01]  /*0a70*/  IMAD.MOV R3, RZ, RZ, -R23 ;  /* 0x000000ffff037224 */ /* 0x000fe200078e0a17 */
[----:B------:R-:W-:Y:S01]  /*0a80*/  IADD3 R23, PT, PT, -R23, -0x43300000, RZ ;  /* 0xbcd0000017177810 */ /* 0x000fe20007ffe1ff */
[----:B------:R-:W-:-:S06]  /*0a90*/  IMAD.MOV.U32 R2, RZ, RZ, RZ ;  /* 0x000000ffff027224 */ /* 0x000fcc00078e00ff */
[----:B------:R-:W-:Y:S02]  /*0aa0*/  DFMA R2, R20, -R2, R16 ;  /* 0x800000021402722b */ /* 0x000fe40000000010 */
[----:B------:R-:W-:-:S08]  /*0ab0*/  DMUL.RP R16, R16, R18 ;  /* 0x0000001210107228 */ /* 0x000fd00000008000 */
[----:B------:R-:W-:Y:S02]  /*0ac0*/  FSETP.NEU.AND P0, PT, |R3|, R23, PT ;  /* 0x000000170300720b */ /* 0x000fe40003f0d200 */
[----:B------:R-:W-:Y:S02]  /*0ad0*/  LOP3.LUT R9, R17, R9, RZ, 0x3c, !PT ;  /* 0x0000000911097212 */ /* 0x000fe400078e3cff */
[----:B------:R-:W-:Y:S02]  /*0ae0*/  FSEL R20, R16, R20, !P0 ;  /* 0x0000001410147208 */ /* 0x000fe40004000000 */
[----:B------:R-:W-:Y:S01]  /*0af0*/  FSEL R21, R9, R21, !P0 ;  /* 0x0000001509157208 */ /* 0x000fe20004000000 */
[----:B------:R-:W-:Y:S06]  /*0b00*/  BRA `(.L_x_16) ;  /* 0x0000000000447947 */ /* 0x000fec0003800000 */
.L_x_15:
[----:B------:R-:W-:-:S14]  /*0b10*/  DSETP.NAN.AND P0, PT, R8, R8, PT ;  /* 0x000000080800722a */ /* 0x000fdc0003f08000 */
[----:B------:R-:W-:Y:S05]  /*0b20*/  @P0 BRA `(.L_x_17) ;  /* 0x0000000000340947 */ /* 0x000fea0003800000 */
[----:B------:R-:W-:Y:S01]  /*0b30*/  ISETP.NE.AND P0, PT, R24, R25, PT ;  /* 0x000000191800720c */ /* 0x000fe20003f05270 */
[----:B------:R-:W-:Y:S02]  /*0b40*/  IMAD.MOV.U32 R20, RZ, RZ, 0x0 ;  /* 0x00000000ff147424 */ /* 0x000fe400078e00ff */
[----:B------:R-:W-:-:S10]  /*0b50*/  IMAD.MOV.U32 R21, RZ, RZ, -0x80000 ;  /* 0xfff80000ff157424 */ /* 0x000fd400078e00ff */
[----:B------:R-:W-:Y:S05]  /*0b60*/  @!P0 BRA `(.L_x_16) ;  /* 0x00000000002c8947 */ /* 0x000fea0003800000 */
[----:B------:R-:W-:Y:S02]  /*0b70*/  ISETP.NE.AND P0, PT, R24, 0x7ff00000, PT ;  /* 0x7ff000001800780c */ /* 0x000fe40003f05270 */
[----:B------:R-:W-:Y:S02]  /*0b80*/  LOP3.LUT R8, R9, 0x40100000, RZ, 0x3c, !PT ;  /* 0x4010000009087812 */ /* 0x000fe400078e3cff */
[----:B------:R-:W-:Y:S02]  /*0b90*/  ISETP.EQ.OR P0, PT, R25, RZ, !P0 ;  /* 0x000000ff1900720c */ /* 0x000fe40004702670 */
[----:B------:R-:W-:-:S11]  /*0ba0*/  LOP3.LUT R21, R8, 0x80000000, RZ, 0xc0, !PT ;  /* 0x8000000008157812 */ /* 0x000fd600078ec0ff */
[----:B------:R-:W-:Y:S01]  /*0bb0*/  @P0 LOP3.LUT R2, R21, 0x7ff00000, RZ, 0xfc, !PT ;  /* 0x7ff0000015020812 */ /* 0x000fe200078efcff */
[----:B------:R-:W-:Y:S02]  /*0bc0*/  @!P0 IMAD.MOV.U32 R20, RZ, RZ, RZ ;  /* 0x000000ffff148224 */ /* 0x000fe400078e00ff */
[----:B------:R-:W-:Y:S02]  /*0bd0*/  @P0 IMAD.MOV.U32 R20, RZ, RZ, RZ ;  /* 0x000000ffff140224 */ /* 0x000fe400078e00ff */
[----:B------:R-:W-:Y:S01]  /*0be0*/  @P0 IMAD.MOV.U32 R21, RZ, RZ, R2 ;  /* 0x000000ffff150224 */ /* 0x000fe200078e0002 */
[----:B------:R-:W-:Y:S06]  /*0bf0*/  BRA `(.L_x_16) ;  /* 0x0000000000087947 */ /* 0x000fec0003800000 */
.L_x_17:
[----:B------:R-:W-:Y:S01]  /*0c00*/  LOP3.LUT R21, R9, 0x80000, RZ, 0xfc, !PT ;  /* 0x0008000009157812 */ /* 0x000fe200078efcff */
[----:B------:R-:W-:-:S07]  /*0c10*/  IMAD.MOV.U32 R20, RZ, RZ, R8 ;  /* 0x000000ffff147224 */ /* 0x000fce00078e0008 */
.L_x_16:
[----:B------:R-:W-:Y:S05]  /*0c20*/  BSYNC.RECONVERGENT B2 ;  /* 0x0000000000027941 */ /* 0x000fea0003800200 */
.L_x_14:
[----:B------:R-:W-:Y:S02]  /*0c30*/  IMAD.MOV.U32 R23, RZ, RZ, 0x0 ;  /* 0x00000000ff177424 */ /* 0x000fe400078e00ff */
[----:B------:R-:W-:Y:S02]  /*0c40*/  IMAD.MOV.U32 R2, RZ, RZ, R20 ;  /* 0x000000ffff027224 */ /* 0x000fe400078e0014 */
[----:B------:R-:W-:Y:S01]  /*0c50*/  IMAD.MOV.U32 R3, RZ, RZ, R21 ;  /* 0x000000ffff037224 */ /* 0x000fe200078e0015 */
[----:B------:R-:W-:Y:S06]  /*0c60*/  RET.REL.NODEC R22 `(_Z11integrationPiPd) ;  /* 0xfffffff016e47950 */ /* 0x000fec0003c3ffff */
.L_x_18:
        /* <DEDUP_REMOVED lines=9> */
.L_x_21:


//--------------------- .nv.shared._Z9sumReducePiPd --------------------------
	.section	.nv.shared._Z9sumReducePiPd,"aw",@nobits
	.sectionflags	@""
	.align	8
.nv.shared._Z9sumReducePiPd:
	.zero		3072


//--------------------- .nv.shared.reserved.0     --------------------------
	.section	.nv.shared.reserved.0,"aw",@nobits
	.weak		__nv_reservedSMEM_offset_0_alias
	.size		__nv_reservedSMEM_offset_0_alias, 0, 64
	.other		__nv_reservedSMEM_offset_0_alias,@"STO_CUDA_RESERVED_SHARED STV_DEFAULT"
__nv_reservedSMEM_offset_0_alias:
	.zero		0
	.zero		64


//--------------------- .nv.shared._Z11integrationPiPd --------------------------
	.section	.nv.shared._Z11integrationPiPd,"aw",@nobits
	.sectionflags	@""
	.align	8
.nv.shared._Z11integrationPiPd:
	.zero		3072


//--------------------- .nv.constant0._Z9sumReducePiPd --------------------------
	.section	.nv.constant0._Z9sumReducePiPd,"a",@progbits
	.sectionflags	@""
	.align	4
.nv.constant0._Z9sumReducePiPd:
	.zero		912


//--------------------- .nv.constant0._Z11integrationPiPd --------------------------
	.section	.nv.constant0._Z11integrationPiPd,"a",@progbits
	.sectionflags	@""
	.align	4
.nv.constant0._Z11integrationPiPd:
	.zero		912


//--------------------- SYMBOLS --------------------------

	.type		.nv.reservedSmem.offset0,@object
	.size		.nv.reservedSmem.offset0,0x4
	.type		.nv.reservedSmem.cap,@object
	.size		.nv.reservedSmem.cap,0x4
